//
// Generated by NVIDIA NVVM Compiler
//
// Compiler Build ID: CL-36424714
// Cuda compilation tools, release 13.0, V13.0.88
// Based on NVVM 20.0.0
//

.version 9.0
.target sm_100
.address_size 64

	// .globl	_Z9addKernelPiPKiS1_

.visible .entry _Z9addKernelPiPKiS1_(
	.param .u64 .ptr .align 1 _Z9addKernelPiPKiS1__param_0,
	.param .u64 .ptr .align 1 _Z9addKernelPiPKiS1__param_1,
	.param .u64 .ptr .align 1 _Z9addKernelPiPKiS1__param_2
)
{
	.reg .b32 	%r<5>;
	.reg .b64 	%rd<11>;

	ld.param.u64 	%rd1, [_Z9addKernelPiPKiS1__param_0];
	ld.param.u64 	%rd2, [_Z9addKernelPiPKiS1__param_1];
	ld.param.u64 	%rd3, [_Z9addKernelPiPKiS1__param_2];
	cvta.to.global.u64 	%rd4, %rd1;
	cvta.to.global.u64 	%rd5, %rd3;
	cvta.to.global.u64 	%rd6, %rd2;
	mov.u32 	%r1, %tid.x;
	mul.wide.u32 	%rd7, %r1, 4;
	add.s64 	%rd8, %rd6, %rd7;
	ld.global.u32 	%r2, [%rd8];
	add.s64 	%rd9, %rd5, %rd7;
	ld.global.u32 	%r3, [%rd9];
	add.s32 	%r4, %r3, %r2;
	add.s64 	%rd10, %rd4, %rd7;
	st.global.u32 	[%rd10], %r4;
	ret;

}
	// .globl	_Z18findMultipleKernelPi
.visible .entry _Z18findMultipleKernelPi(
	.param .u64 .ptr .align 1 _Z18findMultipleKernelPi_param_0
)
{
	.reg .pred 	%p<4>;
	.reg .b32 	%r<6>;
	.reg .b64 	%rd<5>;

	ld.param.u64 	%rd2, [_Z18findMultipleKernelPi_param_0];
	cvta.to.global.u64 	%rd3, %rd2;
	mov.u32 	%r1, %ctaid.x;
	mul.wide.u32 	%rd4, %r1, 4;
	add.s64 	%rd1, %rd3, %rd4;
	ld.global.u32 	%r2, [%rd1];
	mad.lo.s32 	%r3, %r2, -1431655765, 715827882;
	setp.lt.u32 	%p1, %r3, 1431655765;
	mad.lo.s32 	%r4, %r2, -858993459, 429496729;
	setp.lt.u32 	%p2, %r4, 858993459;
	or.pred  	%p3, %p1, %p2;
	@%p3 bra 	$L__BB1_2;
	mov.b32 	%r5, 0;
	st.global.u32 	[%rd1], %r5;
$L__BB1_2:
	ret;

}


// ===== COMPILED SASS (sm_100) =====

	.target	sm_100

	.elftype	@"ET_EXEC"


//--------------------- .note.nv.tkinfo           --------------------------
	.section	.note.nv.tkinfo,"",@"SHT_NOTE"
	.sectionflags	@"SHF_NOTE_NV_TKINFO"
	.tkinfo
        /*0018*/ 	.word	0x00000002
        /*0030*/ 	.string	""
        /*0030*/ 	.string	"ptxas"
        /*0030*/ 	.string	"Cuda compilation tools, release 13.0, V13.0.88"
        /*0030*/ 	.string	"Build cuda_13.0.r13.0/compiler.36424714_0"
        /*0030*/ 	.string	"-arch sm_100 -m 64 "



//--------------------- .note.nv.cuinfo           --------------------------
	.section	.note.nv.cuinfo,"",@"SHT_NOTE"
	.sectionflags	@"SHF_NOTE_NV_CUINFO"
        /*0018*/ 	.short	0x0002
        /*001a*/ 	.short	0x0064
        /*001c*/ 	.short	0x0082
	.zero		2


//--------------------- .nv.info                  --------------------------
	.section	.nv.info,"",@"SHT_CUDA_INFO"
	.align	4


	//----- nvinfo : EIATTR_REGCOUNT
	.align		4
        /*0000*/ 	.byte	0x04, 0x2f
        /*0002*/ 	.short	(.L_1 - .L_0)
	.align		4
.L_0:
        /*0004*/ 	.word	index@(_Z9addKernelPiPKiS1_)
        /*0008*/ 	.word	0x0000000c


	//----- nvinfo : EIATTR_FRAME_SIZE
	.align		4
.L_1:
        /*000c*/ 	.byte	0x04, 0x11
        /*000e*/ 	.short	(.L_3 - .L_2)
	.align		4
.L_2:
        /*0010*/ 	.word	index@(_Z9addKernelPiPKiS1_)
        /*0014*/ 	.word	0x00000000


	//----- nvinfo : EIATTR_REGCOUNT
	.align		4
.L_3:
        /*0018*/ 	.byte	0x04, 0x2f
        /*001a*/ 	.short	(.L_5 - .L_4)
	.align		4
.L_4:
        /*001c*/ 	.word	index@(_Z18findMultipleKernelPi)
        /*0020*/ 	.word	0x0000000a


	//----- nvinfo : EIATTR_FRAME_SIZE
	.align		4
.L_5:
        /*0024*/ 	.byte	0x04, 0x11
        /*0026*/ 	.short	(.L_7 - .L_6)
	.align		4
.L_6:
        /*0028*/ 	.word	index@(_Z18findMultipleKernelPi)
        /*002c*/ 	.word	0x00000000


	//----- nvinfo : EIATTR_MIN_STACK_SIZE
	.align		4
.L_7:
        /*0030*/ 	.byte	0x04, 0x12
        /*0032*/ 	.short	(.L_9 - .L_8)
	.align		4
.L_8:
        /*0034*/ 	.word	index@(_Z18findMultipleKernelPi)
        /*0038*/ 	.word	0x00000000


	//----- nvinfo : EIATTR_MIN_STACK_SIZE
	.align		4
.L_9:
        /*003c*/ 	.byte	0x04, 0x12
        /*003e*/ 	.short	(.L_11 - .L_10)
	.align		4
.L_10:
        /*0040*/ 	.word	index@(_Z9addKernelPiPKiS1_)
        /*0044*/ 	.word	0x00000000
.L_11:


//--------------------- .nv.compat                --------------------------
	.section	.nv.compat,"",@"SHT_CUDA_COMPAT_INFO"
	.align	4
        /*0000*/ 	.byte	0x02, 0x09, 0x00, 0x00, 0x02, 0x02, 0x01, 0x00, 0x02, 0x05, 0x05, 0x00, 0x03, 0x07, 0x01, 0x01
        /*0010*/ 	.byte	0x02, 0x03, 0x00, 0x00, 0x02, 0x06, 0x01, 0x00, 0x04, 0x0b, 0x08, 0x00, 0x09, 0x00, 0x00, 0x00
        /*0020*/ 	.byte	0x00, 0x00, 0x00, 0x00


//--------------------- .nv.info._Z18findMultipleKernelPi --------------------------
	.section	.nv.info._Z18findMultipleKernelPi,"",@"SHT_CUDA_INFO"
	.sectionflags	@""
	.align	4


	//----- nvinfo : EIATTR_CUDA_API_VERSION
	.align		4
        /*0000*/ 	.byte	0x04, 0x37
        /*0002*/ 	.short	(.L_13 - .L_12)
.L_12:
        /*0004*/ 	.word	0x00000082


	//----- nvinfo : EIATTR_KPARAM_INFO
	.align		4
.L_13:
        /*0008*/ 	.byte	0x04, 0x17
        /*000a*/ 	.short	(.L_15 - .L_14)
.L_14:
        /*000c*/ 	.word	0x00000000
        /*0010*/ 	.short	0x0000
        /*0012*/ 	.short	0x0000
        /*0014*/ 	.byte	0x00, 0xf5, 0x21, 0x00


	//----- nvinfo : EIATTR_SPARSE_MMA_MASK
	.align		4
.L_15:
        /*0018*/ 	.byte	0x03, 0x50
        /*001a*/ 	.short	0x0000


	//----- nvinfo : EIATTR_MAXREG_COUNT
	.align		4
        /*001c*/ 	.byte	0x03, 0x1b
        /*001e*/ 	.short	0x00ff


	//----- nvinfo : EIATTR_MERCURY_ISA_VERSION
	.align		4
        /*0020*/ 	.byte	0x03, 0x5f
        /*0022*/ 	.short	0x0101


	//----- nvinfo : EIATTR_VRC_CTA_INIT_COUNT
	.align		4
        /*0024*/ 	.byte	0x02, 0x4a
	.zero		1
	.zero		1


	//----- nvinfo : EIATTR_EXIT_INSTR_OFFSETS
	.align		4
        /*0028*/ 	.byte	0x04, 0x1c
        /*002a*/ 	.short	(.L_17 - .L_16)


	//   ....[0]....
.L_16:
        /*002c*/ 	.word	0x000000c0


	//   ....[1]....
        /*0030*/ 	.word	0x000000e0


	//----- nvinfo : EIATTR_CBANK_PARAM_SIZE
	.align		4
.L_17:
        /*0034*/ 	.byte	0x03, 0x19
        /*0036*/ 	.short	0x0008


	//----- nvinfo : EIATTR_PARAM_CBANK
	.align		4
        /*0038*/ 	.byte	0x04, 0x0a
        /*003a*/ 	.short	(.L_19 - .L_18)
	.align		4
.L_18:
        /*003c*/ 	.word	index@(.nv.constant0._Z18findMultipleKernelPi)
        /*0040*/ 	.short	0x0380
        /*0042*/ 	.short	0x0008


	//----- nvinfo : EIATTR_SW_WAR
	.align		4
.L_19:
        /*0044*/ 	.byte	0x04, 0x36
        /*0046*/ 	.short	(.L_21 - .L_20)
.L_20:
        /*0048*/ 	.word	0x00000008
.L_21:


//--------------------- .nv.info._Z9addKernelPiPKiS1_ --------------------------
	.section	.nv.info._Z9addKernelPiPKiS1_,"",@"SHT_CUDA_INFO"
	.sectionflags	@""
	.align	4


	//----- nvinfo : EIATTR_CUDA_API_VERSION
	.align		4
        /*0000*/ 	.byte	0x04, 0x37
        /*0002*/ 	.short	(.L_23 - .L_22)
.L_22:
        /*0004*/ 	.word	0x00000082


	//----- nvinfo : EIATTR_KPARAM_INFO
	.align		4
.L_23:
        /*0008*/ 	.byte	0x04, 0x17
        /*000a*/ 	.short	(.L_25 - .L_24)
.L_24:
        /*000c*/ 	.word	0x00000000
        /*0010*/ 	.short	0x0002
        /*0012*/ 	.short	0x0010
        /*0014*/ 	.byte	0x00, 0xf5, 0x21, 0x00


	//----- nvinfo : EIATTR_KPARAM_INFO
	.align		4
.L_25:
        /*0018*/ 	.byte	0x04, 0x17
        /*001a*/ 	.short	(.L_27 - .L_26)
.L_26:
        /*001c*/ 	.word	0x00000000
        /*0020*/ 	.short	0x0001
        /*0022*/ 	.short	0x0008
        /*0024*/ 	.byte	0x00, 0xf5, 0x21, 0x00


	//----- nvinfo : EIATTR_KPARAM_INFO
	.align		4
.L_27:
        /*0028*/ 	.byte	0x04, 0x17
        /*002a*/ 	.short	(.L_29 - .L_28)
.L_28:
        /*002c*/ 	.word	0x00000000
        /*0030*/ 	.short	0x0000
        /*0032*/ 	.short	0x0000
        /*0034*/ 	.byte	0x00, 0xf5, 0x21, 0x00


	//----- nvinfo : EIATTR_SPARSE_MMA_MASK
	.align		4
.L_29:
        /*0038*/ 	.byte	0x03, 0x50
        /*003a*/ 	.short	0x0000


	//----- nvinfo : EIATTR_MAXREG_COUNT
	.align		4
        /*003c*/ 	.byte	0x03, 0x1b
        /*003e*/ 	.short	0x00ff


	//----- nvinfo : EIATTR_MERCURY_ISA_VERSION
	.align		4
        /*0040*/ 	.byte	0x03, 0x5f
        /*0042*/ 	.short	0x0101


	//----- nvinfo : EIATTR_VRC_CTA_INIT_COUNT
	.align		4
        /*0044*/ 	.byte	0x02, 0x4a
	.zero		1
	.zero		1


	//----- nvinfo : EIATTR_EXIT_INSTR_OFFSETS
	.align		4
        /*0048*/ 	.byte	0x04, 0x1c
        /*004a*/ 	.short	(.L_31 - .L_30)


	//   ....[0]....
.L_30:
        /*004c*/ 	.word	0x000000d0


	//----- nvinfo : EIATTR_CBANK_PARAM_SIZE
	.align		4
.L_31:
        /*0050*/ 	.byte	0x03, 0x19
        /*0052*/ 	.short	0x0018


	//----- nvinfo : EIATTR_PARAM_CBANK
	.align		4
        /*0054*/ 	.byte	0x04, 0x0a
        /*0056*/ 	.short	(.L_33 - .L_32)
	.align		4
.L_32:
        /*0058*/ 	.word	index@(.nv.constant0._Z9addKernelPiPKiS1_)
        /*005c*/ 	.short	0x0380
        /*005e*/ 	.short	0x0018


	//----- nvinfo : EIATTR_SW_WAR
	.align		4
.L_33:
        /*0060*/ 	.byte	0x04, 0x36
        /*0062*/ 	.short	(.L_35 - .L_34)
.L_34:
        /*0064*/ 	.word	0x00000008
.L_35:


//--------------------- .nv.callgraph             --------------------------
	.section	.nv.callgraph,"",@"SHT_CUDA_CALLGRAPH"
	.align	4
	.sectionentsize	8
	.align		4
        /*0000*/ 	.word	0x00000000
	.align		4
        /*0004*/ 	.word	0xffffffff
	.align		4
        /*0008*/ 	.word	0x00000000
	.align		4
        /*000c*/ 	.word	0xfffffffe
	.align		4
        /*0010*/ 	.word	0x00000000
	.align		4
        /*0014*/ 	.word	0xfffffffd
	.align		4
        /*0018*/ 	.word	0x00000000
	.align		4
        /*001c*/ 	.word	0xfffffffc


//--------------------- .text._Z18findMultipleKernelPi --------------------------
	.section	.text._Z18findMultipleKernelPi,"ax",@progbits
	.align	128
        .global         _Z18findMultipleKernelPi
        .type           _Z18findMultipleKernelPi,@function
        .size           _Z18findMultipleKernelPi,(.L_x_2 - _Z18findMultipleKernelPi)
        .other          _Z18findMultipleKernelPi,@"STO_CUDA_ENTRY STV_DEFAULT"
_Z18findMultipleKernelPi:
.text._Z18findMultipleKernelPi:
[----:B------:R-:W-:Y:S01]  /*0000*/  LDC R1, c[0x0][0x37c] ;  /* 0x0000df00ff017b82 */ /* 0x000fe20000000800 */
[----:B------:R-:W0:Y:S07]  /*0010*/  S2R R5, SR_CTAID.X ;  /* 0x0000000000057919 */ /* 0x000e2e0000002500 */
[----:B------:R-:W0:Y:S01]  /*0020*/  LDC.64 R2, c[0x0][0x380] ;  /* 0x0000e000ff027b82 */ /* 0x000e220000000a00 */
[----:B------:R-:W1:Y:S01]  /*0030*/  LDCU.64 UR4, c[0x0][0x358] ;  /* 0x00006b00ff0477ac */ /* 0x000e620008000a00 */
[----:B0-----:R-:W-:-:S05]  /*0040*/  IMAD.WIDE.U32 R2, R5, 0x4, R2 ;  /* 0x0000000405027825 */ /* 0x001fca00078e0002 */
[----:B-1----:R-:W2:Y:S01]  /*0050*/  LDG.E R0, desc[UR4][R2.64] ;  /* 0x0000000402007981 */ /* 0x002ea2000c1e1900 */
[----:B------:R-:W-:Y:S01]  /*0060*/  HFMA2 R7, -RZ, RZ, -19.1875, -19.203125 ;  /* 0xcccccccdff077431 */ /* 0x000fe200000001ff */
[----:B------:R-:W-:-:S04]  /*0070*/  MOV R5, 0xaaaaaaab ;  /* 0xaaaaaaab00057802 */ /* 0x000fc80000000f00 */
[C---:B--2---:R-:W-:Y:S02]  /*0080*/  IMAD R4, R0.reuse, R7, 0x19999999 ;  /* 0x1999999900047424 */ /* 0x044fe400078e0207 */
[----:B------:R-:W-:-:S03]  /*0090*/  IMAD R0, R0, R5, 0x2aaaaaaa ;  /* 0x2aaaaaaa00007424 */ /* 0x000fc600078e0205 */
[----:B------:R-:W-:-:S04]  /*00a0*/  ISETP.GE.U32.AND P0, PT, R4, 0x33333333, PT ;  /* 0x333333330400780c */ /* 0x000fc80003f06070 */
[----:B------:R-:W-:-:S13]  /*00b0*/  ISETP.LT.U32.OR P0, PT, R0, 0x55555555, !P0 ;  /* 0x555555550000780c */ /* 0x000fda0004701470 */
[----:B------:R-:W-:Y:S05]  /*00c0*/  @P0 EXIT ;  /* 0x000000000000094d */ /* 0x000fea0003800000 */
[----:B------:R-:W-:Y:S01]  /*00d0*/  STG.E desc[UR4][R2.64], RZ ;  /* 0x000000ff02007986 */ /* 0x000fe2000c101904 */
[----:B------:R-:W-:Y:S05]  /*00e0*/  EXIT ;  /* 0x000000000000794d */ /* 0x000fea0003800000 */
.L_x_0:
[----:B------:R-:W-:-:S00]  /*00f0*/  BRA `(.L_x_0) ;  /* 0xfffffffc00fc7947 */ /* 0x000fc0000383ffff */
[----:B------:R-:W-:-:S00]  /*0100*/  NOP ;  /* 0x0000000000007918 */ /* 0x000fc00000000000 */
[----:B------:R-:W-:-:S00]  /*0110*/  NOP ;  /* 0x0000000000007918 */ /* 0x000fc00000000000 */
[----:B------:R-:W-:-:S00]  /*0120*/  NOP ;  /* 0x0000000000007918 */ /* 0x000fc00000000000 */
[----:B------:R-:W-:-:S00]  /*0130*/  NOP ;  /* 0x0000000000007918 */ /* 0x000fc00000000000 */
[----:B------:R-:W-:-:S00]  /*0140*/  NOP ;  /* 0x0000000000007918 */ /* 0x000fc00000000000 */
[----:B------:R-:W-:-:S00]  /*0150*/  NOP ;  /* 0x0000000000007918 */ /* 0x000fc00000000000 */
[----:B------:R-:W-:-:S00]  /*0160*/  NOP ;  /* 0x0000000000007918 */ /* 0x000fc00000000000 */
[----:B------:R-:W-:-:S00]  /*0170*/  NOP ;  /* 0x0000000000007918 */ /* 0x000fc00000000000 */
.L_x_2:


//--------------------- .text._Z9addKernelPiPKiS1_ --------------------------
	.section	.text._Z9addKernelPiPKiS1_,"ax",@progbits
	.align	128
        .global         _Z9addKernelPiPKiS1_
        .type           _Z9addKernelPiPKiS1_,@function
        .size           _Z9addKernelPiPKiS1_,(.L_x_3 - _Z9addKernelPiPKiS1_)
        .other          _Z9addKernelPiPKiS1_,@"STO_CUDA_ENTRY STV_DEFAULT"
_Z9addKernelPiPKiS1_:
.text._Z9addKernelPiPKiS1_:
[----:B------:R-:W-:Y:S01]  /*0000*/  LDC R1, c[0x0][0x37c] ;  /* 0x0000df00ff017b82 */ /* 0x000fe20000000800 */
[----:B------:R-:W0:Y:S07]  /*0010*/  S2R R9, SR_TID.X ;  /* 0x0000000000097919 */ /* 0x000e2e0000002100 */
[----:B------:R-:W0:Y:S01]  /*0020*/  LDC.64 R2, c[0x0][0x388] ;  /* 0x0000e200ff027b82 */ /* 0x000e220000000a00 */
[----:B------:R-:W1:Y:S07]  /*0030*/  LDCU.64 UR4, c[0x0][0x358] ;  /* 0x00006b00ff0477ac */ /* 0x000e6e0008000a00 */
[----:B------:R-:W2:Y:S08]  /*0040*/  LDC.64 R4, c[0x0][0x390] ;  /* 0x0000e400ff047b82 */ /* 0x000eb00000000a00 */
[----:B------:R-:W3:Y:S01]  /*0050*/  LDC.64 R6, c[0x0][0x380] ;  /* 0x0000e000ff067b82 */ /* 0x000ee20000000a00 */
[----:B0-----:R-:W-:-:S04]  /*0060*/  IMAD.WIDE.U32 R2, R9, 0x4, R2 ;  /* 0x0000000409027825 */ /* 0x001fc800078e0002 */
[C---:B--2---:R-:W-:Y:S02]  /*0070*/  IMAD.WIDE.U32 R4, R9.reuse, 0x4, R4 ;  /* 0x0000000409047825 */ /* 0x044fe400078e0004 */
[----:B-1----:R-:W2:Y:S04]  /*0080*/  LDG.E R2, desc[UR4][R2.64] ;  /* 0x0000000402027981 */ /* 0x002ea8000c1e1900 */
[----:B------:R-:W2:Y:S01]  /*0090*/  LDG.E R5, desc[UR4][R4.64] ;  /* 0x0000000404057981 */ /* 0x000ea2000c1e1900 */
[----:B---3--:R-:W-:Y:S01]  /*00a0*/  IMAD.WIDE.U32 R6, R9, 0x4, R6 ;  /* 0x0000000409067825 */ /* 0x008fe200078e0006 */
[----:B--2---:R-:W-:-:S05]  /*00b0*/  IADD3 R9, PT, PT, R2, R5, RZ ;  /* 0x0000000502097210 */ /* 0x004fca0007ffe0ff */
[----:B------:R-:W-:Y:S01]  /*00c0*/  STG.E desc[UR4][R6.64], R9 ;  /* 0x0000000906007986 */ /* 0x000fe2000c101904 */
[----:B------:R-:W-:Y:S05]  /*00d0*/  EXIT ;  /* 0x000000000000794d */ /* 0x000fea0003800000 */
.L_x_1:
        /* <DEDUP_REMOVED lines=10> */
.L_x_3:


//--------------------- .nv.shared.reserved.0     --------------------------
	.section	.nv.shared.reserved.0,"aw",@nobits
	.weak		__nv_reservedSMEM_offset_0_alias
	.size		__nv_reservedSMEM_offset_0_alias, 0, 64
	.other		__nv_reservedSMEM_offset_0_alias,@"STO_CUDA_RESERVED_SHARED STV_DEFAULT"
__nv_reservedSMEM_offset_0_alias:
	.zero		0
	.zero		64


//--------------------- .nv.constant0._Z18findMultipleKernelPi --------------------------
	.section	.nv.constant0._Z18findMultipleKernelPi,"a",@progbits
	.sectionflags	@""
	.align	4
.nv.constant0._Z18findMultipleKernelPi:
	.zero		904


//--------------------- .nv.constant0._Z9addKernelPiPKiS1_ --------------------------
	.section	.nv.constant0._Z9addKernelPiPKiS1_,"a",@progbits
	.sectionflags	@""
	.align	4
.nv.constant0._Z9addKernelPiPKiS1_:
	.zero		920


//--------------------- SYMBOLS --------------------------

	.type		.nv.reservedSmem.offset0,@object
	.size		.nv.reservedSmem.offset0,0x4
